//
// Generated by NVIDIA NVVM Compiler
//
// Compiler Build ID: CL-36424714
// Cuda compilation tools, release 13.0, V13.0.88
// Based on NVVM 20.0.0
//

.version 9.0
.target sm_100
.address_size 64

	// .globl	_Z13GPU_transposePi
.const .align 4 .b8 dev_A[4096];

.visible .entry _Z13GPU_transposePi(
	.param .u64 .ptr .align 1 _Z13GPU_transposePi_param_0
)
{
	.reg .b32 	%r<8>;
	.reg .b64 	%rd<8>;

	ld.param.u64 	%rd1, [_Z13GPU_transposePi_param_0];
	cvta.to.global.u64 	%rd2, %rd1;
	mov.u32 	%r1, %tid.x;
	mov.u32 	%r2, %ntid.x;
	mov.u32 	%r3, %tid.y;
	mad.lo.s32 	%r4, %r2, %r3, %r1;
	shl.b32 	%r5, %r1, 5;
	add.s32 	%r6, %r5, %r3;
	mul.wide.u32 	%rd3, %r6, 4;
	mov.u64 	%rd4, dev_A;
	add.s64 	%rd5, %rd4, %rd3;
	ld.const.u32 	%r7, [%rd5];
	mul.wide.u32 	%rd6, %r4, 4;
	add.s64 	%rd7, %rd2, %rd6;
	st.global.u32 	[%rd7], %r7;
	ret;

}


// ===== COMPILED SASS (sm_100) =====

	.target	sm_100

	.elftype	@"ET_EXEC"


//--------------------- .note.nv.tkinfo           --------------------------
	.section	.note.nv.tkinfo,"",@"SHT_NOTE"
	.sectionflags	@"SHF_NOTE_NV_TKINFO"
	.tkinfo
        /*0018*/ 	.word	0x00000002
        /*0030*/ 	.string	""
        /*0030*/ 	.string	"ptxas"
        /*0030*/ 	.string	"Cuda compilation tools, release 13.0, V13.0.88"
        /*0030*/ 	.string	"Build cuda_13.0.r13.0/compiler.36424714_0"
        /*0030*/ 	.string	"-arch sm_100 -m 64 "



//--------------------- .note.nv.cuinfo           --------------------------
	.section	.note.nv.cuinfo,"",@"SHT_NOTE"
	.sectionflags	@"SHF_NOTE_NV_CUINFO"
        /*0018*/ 	.short	0x0002
        /*001a*/ 	.short	0x0064
        /*001c*/ 	.short	0x0082
	.zero		2


//--------------------- .nv.info                  --------------------------
	.section	.nv.info,"",@"SHT_CUDA_INFO"
	.align	4


	//----- nvinfo : EIATTR_REGCOUNT
	.align		4
        /*0000*/ 	.byte	0x04, 0x2f
        /*0002*/ 	.short	(.L_2 - .L_1)
	.align		4
.L_1:
        /*0004*/ 	.word	index@(_Z13GPU_transposePi)
        /*0008*/ 	.word	0x0000000a


	//----- nvinfo : EIATTR_FRAME_SIZE
	.align		4
.L_2:
        /*000c*/ 	.byte	0x04, 0x11
        /*000e*/ 	.short	(.L_4 - .L_3)
	.align		4
.L_3:
        /*0010*/ 	.word	index@(_Z13GPU_transposePi)
        /*0014*/ 	.word	0x00000000


	//----- nvinfo : EIATTR_MIN_STACK_SIZE
	.align		4
.L_4:
        /*0018*/ 	.byte	0x04, 0x12
        /*001a*/ 	.short	(.L_6 - .L_5)
	.align		4
.L_5:
        /*001c*/ 	.word	index@(_Z13GPU_transposePi)
        /*0020*/ 	.word	0x00000000
.L_6:


//--------------------- .nv.compat                --------------------------
	.section	.nv.compat,"",@"SHT_CUDA_COMPAT_INFO"
	.align	4
        /*0000*/ 	.byte	0x02, 0x09, 0x00, 0x00, 0x02, 0x02, 0x01, 0x00, 0x02, 0x05, 0x05, 0x00, 0x03, 0x07, 0x01, 0x01
        /*0010*/ 	.byte	0x02, 0x03, 0x00, 0x00, 0x02, 0x06, 0x01, 0x00, 0x04, 0x0b, 0x08, 0x00, 0x09, 0x00, 0x00, 0x00
        /*0020*/ 	.byte	0x00, 0x00, 0x00, 0x00


//--------------------- .nv.info._Z13GPU_transposePi --------------------------
	.section	.nv.info._Z13GPU_transposePi,"",@"SHT_CUDA_INFO"
	.sectionflags	@""
	.align	4


	//----- nvinfo : EIATTR_CUDA_API_VERSION
	.align		4
        /*0000*/ 	.byte	0x04, 0x37
        /*0002*/ 	.short	(.L_8 - .L_7)
.L_7:
        /*0004*/ 	.word	0x00000082


	//----- nvinfo : EIATTR_KPARAM_INFO
	.align		4
.L_8:
        /*0008*/ 	.byte	0x04, 0x17
        /*000a*/ 	.short	(.L_10 - .L_9)
.L_9:
        /*000c*/ 	.word	0x00000000
        /*0010*/ 	.short	0x0000
        /*0012*/ 	.short	0x0000
        /*0014*/ 	.byte	0x00, 0xf5, 0x21, 0x00


	//----- nvinfo : EIATTR_SPARSE_MMA_MASK
	.align		4
.L_10:
        /*0018*/ 	.byte	0x03, 0x50
        /*001a*/ 	.short	0x0000


	//----- nvinfo : EIATTR_MAXREG_COUNT
	.align		4
        /*001c*/ 	.byte	0x03, 0x1b
        /*001e*/ 	.short	0x00ff


	//----- nvinfo : EIATTR_MERCURY_ISA_VERSION
	.align		4
        /*0020*/ 	.byte	0x03, 0x5f
        /*0022*/ 	.short	0x0101


	//----- nvinfo : EIATTR_VRC_CTA_INIT_COUNT
	.align		4
        /*0024*/ 	.byte	0x02, 0x4a
	.zero		1
	.zero		1


	//----- nvinfo : EIATTR_EXIT_INSTR_OFFSETS
	.align		4
        /*0028*/ 	.byte	0x04, 0x1c
        /*002a*/ 	.short	(.L_12 - .L_11)


	//   ....[0]....
.L_11:
        /*002c*/ 	.word	0x000000c0


	//----- nvinfo : EIATTR_CBANK_PARAM_SIZE
	.align		4
.L_12:
        /*0030*/ 	.byte	0x03, 0x19
        /*0032*/ 	.short	0x0008


	//----- nvinfo : EIATTR_PARAM_CBANK
	.align		4
        /*0034*/ 	.byte	0x04, 0x0a
        /*0036*/ 	.short	(.L_14 - .L_13)
	.align		4
.L_13:
        /*0038*/ 	.word	index@(.nv.constant0._Z13GPU_transposePi)
        /*003c*/ 	.short	0x0380
        /*003e*/ 	.short	0x0008


	//----- nvinfo : EIATTR_SW_WAR
	.align		4
.L_14:
        /*0040*/ 	.byte	0x04, 0x36
        /*0042*/ 	.short	(.L_16 - .L_15)
.L_15:
        /*0044*/ 	.word	0x00000008
.L_16:


//--------------------- .nv.callgraph             --------------------------
	.section	.nv.callgraph,"",@"SHT_CUDA_CALLGRAPH"
	.align	4
	.sectionentsize	8
	.align		4
        /*0000*/ 	.word	0x00000000
	.align		4
        /*0004*/ 	.word	0xffffffff
	.align		4
        /*0008*/ 	.word	0x00000000
	.align		4
        /*000c*/ 	.word	0xfffffffe
	.align		4
        /*0010*/ 	.word	0x00000000
	.align		4
        /*0014*/ 	.word	0xfffffffd
	.align		4
        /*0018*/ 	.word	0x00000000
	.align		4
        /*001c*/ 	.word	0xfffffffc


//--------------------- .nv.constant3             --------------------------
	.section	.nv.constant3,"a",@progbits
	.align	4
.nv.constant3:
	.type		dev_A,@object
	.size		dev_A,(.L_0 - dev_A)
dev_A:
	.zero		4096
.L_0:


//--------------------- .text._Z13GPU_transposePi --------------------------
	.section	.text._Z13GPU_transposePi,"ax",@progbits
	.align	128
        .global         _Z13GPU_transposePi
        .type           _Z13GPU_transposePi,@function
        .size           _Z13GPU_transposePi,(.L_x_1 - _Z13GPU_transposePi)
        .other          _Z13GPU_transposePi,@"STO_CUDA_ENTRY STV_DEFAULT"
_Z13GPU_transposePi:
.text._Z13GPU_transposePi:
[----:B------:R-:W-:Y:S01]  /*0000*/  LDC R1, c[0x0][0x37c] ;  /* 0x0000df00ff017b82 */ /* 0x000fe20000000800 */
[----:B------:R-:W0:Y:S07]  /*0010*/  S2R R5, SR_TID.X ;  /* 0x0000000000057919 */ /* 0x000e2e0000002100 */
[----:B------:R-:W1:Y:S01]  /*0020*/  LDC.64 R2, c[0x0][0x380] ;  /* 0x0000e000ff027b82 */ /* 0x000e620000000a00 */
[----:B------:R-:W2:Y:S01]  /*0030*/  LDCU UR6, c[0x0][0x360] ;  /* 0x00006c00ff0677ac */ /* 0x000ea20008000800 */
[----:B------:R-:W0:Y:S01]  /*0040*/  S2R R4, SR_TID.Y ;  /* 0x0000000000047919 */ /* 0x000e220000002200 */
[----:B------:R-:W3:Y:S01]  /*0050*/  LDCU.64 UR4, c[0x0][0x358] ;  /* 0x00006b00ff0477ac */ /* 0x000ee20008000a00 */
[----:B0-----:R-:W-:Y:S01]  /*0060*/  LEA R0, R5, R4, 0x5 ;  /* 0x0000000405007211 */ /* 0x001fe200078e28ff */
[----:B--2---:R-:W-:-:S03]  /*0070*/  IMAD R5, R4, UR6, R5 ;  /* 0x0000000604057c24 */ /* 0x004fc6000f8e0205 */
[----:B------:R-:W-:Y:S01]  /*0080*/  SHF.L.U32 R0, R0, 0x2, RZ ;  /* 0x0000000200007819 */ /* 0x000fe200000006ff */
[----:B-1----:R-:W-:-:S03]  /*0090*/  IMAD.WIDE.U32 R2, R5, 0x4, R2 ;  /* 0x0000000405027825 */ /* 0x002fc600078e0002 */
[----:B------:R-:W3:Y:S02]  /*00a0*/  LDC R7, c[0x3][R0] ;  /* 0x00c0000000077b82 */ /* 0x000ee40000000800 */
[----:B---3--:R-:W-:Y:S01]  /*00b0*/  STG.E desc[UR4][R2.64], R7 ;  /* 0x0000000702007986 */ /* 0x008fe2000c101904 */
[----:B------:R-:W-:Y:S05]  /*00c0*/  EXIT ;  /* 0x000000000000794d */ /* 0x000fea0003800000 */
.L_x_0:
[----:B------:R-:W-:-:S00]  /*00d0*/  BRA `(.L_x_0) ;  /* 0xfffffffc00fc7947 */ /* 0x000fc0000383ffff */
[----:B------:R-:W-:-:S00]  /*00e0*/  NOP ;  /* 0x0000000000007918 */ /* 0x000fc00000000000 */
        /* <DEDUP_REMOVED lines=9> */
.L_x_1:


//--------------------- .nv.shared.reserved.0     --------------------------
	.section	.nv.shared.reserved.0,"aw",@nobits
	.weak		__nv_reservedSMEM_offset_0_alias
	.size		__nv_reservedSMEM_offset_0_alias, 0, 64
	.other		__nv_reservedSMEM_offset_0_alias,@"STO_CUDA_RESERVED_SHARED STV_DEFAULT"
__nv_reservedSMEM_offset_0_alias:
	.zero		0
	.zero		64


//--------------------- .nv.constant0._Z13GPU_transposePi --------------------------
	.section	.nv.constant0._Z13GPU_transposePi,"a",@progbits
	.sectionflags	@""
	.align	4
.nv.constant0._Z13GPU_transposePi:
	.zero		904


//--------------------- SYMBOLS --------------------------

	.type		.nv.reservedSmem.offset0,@object
	.size		.nv.reservedSmem.offset0,0x4
